//
// Generated by NVIDIA NVVM Compiler
//
// Compiler Build ID: CL-36424714
// Cuda compilation tools, release 13.0, V13.0.88
// Based on NVVM 20.0.0
//

.version 9.0
.target sm_100
.address_size 64

	// .globl	_Z21smokeDispersionKernelPfS_iif

.visible .entry _Z21smokeDispersionKernelPfS_iif(
	.param .u64 .ptr .align 1 _Z21smokeDispersionKernelPfS_iif_param_0,
	.param .u64 .ptr .align 1 _Z21smokeDispersionKernelPfS_iif_param_1,
	.param .u32 _Z21smokeDispersionKernelPfS_iif_param_2,
	.param .u32 _Z21smokeDispersionKernelPfS_iif_param_3,
	.param .f32 _Z21smokeDispersionKernelPfS_iif_param_4
)
{
	.reg .pred 	%p<9>;
	.reg .b32 	%r<17>;
	.reg .b32 	%f<24>;
	.reg .b64 	%rd<13>;

	ld.param.u64 	%rd4, [_Z21smokeDispersionKernelPfS_iif_param_0];
	ld.param.u64 	%rd3, [_Z21smokeDispersionKernelPfS_iif_param_1];
	ld.param.u32 	%r4, [_Z21smokeDispersionKernelPfS_iif_param_2];
	ld.param.u32 	%r6, [_Z21smokeDispersionKernelPfS_iif_param_3];
	ld.param.f32 	%f12, [_Z21smokeDispersionKernelPfS_iif_param_4];
	cvta.to.global.u64 	%rd1, %rd4;
	mov.u32 	%r7, %ctaid.x;
	mov.u32 	%r8, %ntid.x;
	mov.u32 	%r9, %tid.x;
	mad.lo.s32 	%r1, %r7, %r8, %r9;
	mov.u32 	%r10, %ctaid.y;
	mov.u32 	%r11, %ntid.y;
	mov.u32 	%r12, %tid.y;
	mad.lo.s32 	%r13, %r10, %r11, %r12;
	setp.ge.s32 	%p1, %r1, %r4;
	setp.ge.s32 	%p2, %r13, %r6;
	or.pred  	%p3, %p1, %p2;
	@%p3 bra 	$L__BB0_12;
	mad.lo.s32 	%r3, %r4, %r13, %r1;
	mul.wide.s32 	%rd5, %r3, 4;
	add.s64 	%rd2, %rd1, %rd5;
	ld.global.f32 	%f23, [%rd2];
	setp.leu.f32 	%p4, %f23, 0f00000000;
	@%p4 bra 	$L__BB0_11;
	setp.lt.s32 	%p5, %r1, 1;
	mov.f32 	%f20, 0f00000000;
	@%p5 bra 	$L__BB0_4;
	ld.global.f32 	%f14, [%rd2+-4];
	fma.rn.f32 	%f20, %f12, %f14, 0f00000000;
$L__BB0_4:
	add.s32 	%r14, %r4, -1;
	setp.ge.s32 	%p6, %r1, %r14;
	@%p6 bra 	$L__BB0_6;
	ld.global.f32 	%f15, [%rd2+4];
	fma.rn.f32 	%f20, %f12, %f15, %f20;
$L__BB0_6:
	setp.eq.s32 	%p7, %r13, 0;
	@%p7 bra 	$L__BB0_8;
	sub.s32 	%r15, %r3, %r4;
	mul.wide.s32 	%rd6, %r15, 4;
	add.s64 	%rd7, %rd1, %rd6;
	ld.global.f32 	%f16, [%rd7];
	fma.rn.f32 	%f20, %f12, %f16, %f20;
$L__BB0_8:
	add.s32 	%r16, %r6, -1;
	setp.ge.u32 	%p8, %r13, %r16;
	@%p8 bra 	$L__BB0_10;
	mul.wide.s32 	%rd8, %r4, 4;
	add.s64 	%rd9, %rd2, %rd8;
	ld.global.f32 	%f17, [%rd9];
	fma.rn.f32 	%f20, %f12, %f17, %f20;
$L__BB0_10:
	add.f32 	%f18, %f23, %f20;
	min.f32 	%f23, %f18, 0f3F800000;
$L__BB0_11:
	cvta.to.global.u64 	%rd10, %rd3;
	add.s64 	%rd12, %rd10, %rd5;
	st.global.f32 	[%rd12], %f23;
$L__BB0_12:
	ret;

}


// ===== COMPILED SASS (sm_100) =====

	.target	sm_100

	.elftype	@"ET_EXEC"


//--------------------- .note.nv.tkinfo           --------------------------
	.section	.note.nv.tkinfo,"",@"SHT_NOTE"
	.sectionflags	@"SHF_NOTE_NV_TKINFO"
	.tkinfo
        /*0018*/ 	.word	0x00000002
        /*0030*/ 	.string	""
        /*0030*/ 	.string	"ptxas"
        /*0030*/ 	.string	"Cuda compilation tools, release 13.0, V13.0.88"
        /*0030*/ 	.string	"Build cuda_13.0.r13.0/compiler.36424714_0"
        /*0030*/ 	.string	"-arch sm_100 -m 64 "



//--------------------- .note.nv.cuinfo           --------------------------
	.section	.note.nv.cuinfo,"",@"SHT_NOTE"
	.sectionflags	@"SHF_NOTE_NV_CUINFO"
        /*0018*/ 	.short	0x0002
        /*001a*/ 	.short	0x0064
        /*001c*/ 	.short	0x0082
	.zero		2


//--------------------- .nv.info                  --------------------------
	.section	.nv.info,"",@"SHT_CUDA_INFO"
	.align	4


	//----- nvinfo : EIATTR_REGCOUNT
	.align		4
        /*0000*/ 	.byte	0x04, 0x2f
        /*0002*/ 	.short	(.L_1 - .L_0)
	.align		4
.L_0:
        /*0004*/ 	.word	index@(_Z21smokeDispersionKernelPfS_iif)
        /*0008*/ 	.word	0x00000013


	//----- nvinfo : EIATTR_FRAME_SIZE
	.align		4
.L_1:
        /*000c*/ 	.byte	0x04, 0x11
        /*000e*/ 	.short	(.L_3 - .L_2)
	.align		4
.L_2:
        /*0010*/ 	.word	index@(_Z21smokeDispersionKernelPfS_iif)
        /*0014*/ 	.word	0x00000000


	//----- nvinfo : EIATTR_MIN_STACK_SIZE
	.align		4
.L_3:
        /*0018*/ 	.byte	0x04, 0x12
        /*001a*/ 	.short	(.L_5 - .L_4)
	.align		4
.L_4:
        /*001c*/ 	.word	index@(_Z21smokeDispersionKernelPfS_iif)
        /*0020*/ 	.word	0x00000000
.L_5:


//--------------------- .nv.compat                --------------------------
	.section	.nv.compat,"",@"SHT_CUDA_COMPAT_INFO"
	.align	4
        /*0000*/ 	.byte	0x02, 0x09, 0x00, 0x00, 0x02, 0x02, 0x01, 0x00, 0x02, 0x05, 0x05, 0x00, 0x03, 0x07, 0x01, 0x01
        /*0010*/ 	.byte	0x02, 0x03, 0x00, 0x00, 0x02, 0x06, 0x01, 0x00, 0x04, 0x0b, 0x08, 0x00, 0x09, 0x00, 0x00, 0x00
        /*0020*/ 	.byte	0x00, 0x00, 0x00, 0x00


//--------------------- .nv.info._Z21smokeDispersionKernelPfS_iif --------------------------
	.section	.nv.info._Z21smokeDispersionKernelPfS_iif,"",@"SHT_CUDA_INFO"
	.sectionflags	@""
	.align	4


	//----- nvinfo : EIATTR_CUDA_API_VERSION
	.align		4
        /*0000*/ 	.byte	0x04, 0x37
        /*0002*/ 	.short	(.L_7 - .L_6)
.L_6:
        /*0004*/ 	.word	0x00000082


	//----- nvinfo : EIATTR_KPARAM_INFO
	.align		4
.L_7:
        /*0008*/ 	.byte	0x04, 0x17
        /*000a*/ 	.short	(.L_9 - .L_8)
.L_8:
        /*000c*/ 	.word	0x00000000
        /*0010*/ 	.short	0x0004
        /*0012*/ 	.short	0x0018
        /*0014*/ 	.byte	0x00, 0xf0, 0x11, 0x00


	//----- nvinfo : EIATTR_KPARAM_INFO
	.align		4
.L_9:
        /*0018*/ 	.byte	0x04, 0x17
        /*001a*/ 	.short	(.L_11 - .L_10)
.L_10:
        /*001c*/ 	.word	0x00000000
        /*0020*/ 	.short	0x0003
        /*0022*/ 	.short	0x0014
        /*0024*/ 	.byte	0x00, 0xf0, 0x11, 0x00


	//----- nvinfo : EIATTR_KPARAM_INFO
	.align		4
.L_11:
        /*0028*/ 	.byte	0x04, 0x17
        /*002a*/ 	.short	(.L_13 - .L_12)
.L_12:
        /*002c*/ 	.word	0x00000000
        /*0030*/ 	.short	0x0002
        /*0032*/ 	.short	0x0010
        /*0034*/ 	.byte	0x00, 0xf0, 0x11, 0x00


	//----- nvinfo : EIATTR_KPARAM_INFO
	.align		4
.L_13:
        /*0038*/ 	.byte	0x04, 0x17
        /*003a*/ 	.short	(.L_15 - .L_14)
.L_14:
        /*003c*/ 	.word	0x00000000
        /*0040*/ 	.short	0x0001
        /*0042*/ 	.short	0x0008
        /*0044*/ 	.byte	0x00, 0xf5, 0x21, 0x00


	//----- nvinfo : EIATTR_KPARAM_INFO
	.align		4
.L_15:
        /*0048*/ 	.byte	0x04, 0x17
        /*004a*/ 	.short	(.L_17 - .L_16)
.L_16:
        /*004c*/ 	.word	0x00000000
        /*0050*/ 	.short	0x0000
        /*0052*/ 	.short	0x0000
        /*0054*/ 	.byte	0x00, 0xf5, 0x21, 0x00


	//----- nvinfo : EIATTR_SPARSE_MMA_MASK
	.align		4
.L_17:
        /*0058*/ 	.byte	0x03, 0x50
        /*005a*/ 	.short	0x0000


	//----- nvinfo : EIATTR_MAXREG_COUNT
	.align		4
        /*005c*/ 	.byte	0x03, 0x1b
        /*005e*/ 	.short	0x00ff


	//----- nvinfo : EIATTR_MERCURY_ISA_VERSION
	.align		4
        /*0060*/ 	.byte	0x03, 0x5f
        /*0062*/ 	.short	0x0101


	//----- nvinfo : EIATTR_VRC_CTA_INIT_COUNT
	.align		4
        /*0064*/ 	.byte	0x02, 0x4a
	.zero		1
	.zero		1


	//----- nvinfo : EIATTR_EXIT_INSTR_OFFSETS
	.align		4
        /*0068*/ 	.byte	0x04, 0x1c
        /*006a*/ 	.short	(.L_19 - .L_18)


	//   ....[0]....
.L_18:
        /*006c*/ 	.word	0x000000c0


	//   ....[1]....
        /*0070*/ 	.word	0x00000310


	//----- nvinfo : EIATTR_CRS_STACK_SIZE
	.align		4
.L_19:
        /*0074*/ 	.byte	0x04, 0x1e
        /*0076*/ 	.short	(.L_21 - .L_20)
.L_20:
        /*0078*/ 	.word	0x00000000


	//----- nvinfo : EIATTR_CBANK_PARAM_SIZE
	.align		4
.L_21:
        /*007c*/ 	.byte	0x03, 0x19
        /*007e*/ 	.short	0x001c


	//----- nvinfo : EIATTR_PARAM_CBANK
	.align		4
        /*0080*/ 	.byte	0x04, 0x0a
        /*0082*/ 	.short	(.L_23 - .L_22)
	.align		4
.L_22:
        /*0084*/ 	.word	index@(.nv.constant0._Z21smokeDispersionKernelPfS_iif)
        /*0088*/ 	.short	0x0380
        /*008a*/ 	.short	0x001c


	//----- nvinfo : EIATTR_SW_WAR
	.align		4
.L_23:
        /*008c*/ 	.byte	0x04, 0x36
        /*008e*/ 	.short	(.L_25 - .L_24)
.L_24:
        /*0090*/ 	.word	0x00000008
.L_25:


//--------------------- .nv.callgraph             --------------------------
	.section	.nv.callgraph,"",@"SHT_CUDA_CALLGRAPH"
	.align	4
	.sectionentsize	8
	.align		4
        /*0000*/ 	.word	0x00000000
	.align		4
        /*0004*/ 	.word	0xffffffff
	.align		4
        /*0008*/ 	.word	0x00000000
	.align		4
        /*000c*/ 	.word	0xfffffffe
	.align		4
        /*0010*/ 	.word	0x00000000
	.align		4
        /*0014*/ 	.word	0xfffffffd
	.align		4
        /*0018*/ 	.word	0x00000000
	.align		4
        /*001c*/ 	.word	0xfffffffc


//--------------------- .text._Z21smokeDispersionKernelPfS_iif --------------------------
	.section	.text._Z21smokeDispersionKernelPfS_iif,"ax",@progbits
	.align	128
        .global         _Z21smokeDispersionKernelPfS_iif
        .type           _Z21smokeDispersionKernelPfS_iif,@function
        .size           _Z21smokeDispersionKernelPfS_iif,(.L_x_3 - _Z21smokeDispersionKernelPfS_iif)
        .other          _Z21smokeDispersionKernelPfS_iif,@"STO_CUDA_ENTRY STV_DEFAULT"
_Z21smokeDispersionKernelPfS_iif:
.text._Z21smokeDispersionKernelPfS_iif:
[----:B------:R-:W-:Y:S01]  /*0000*/  LDC R1, c[0x0][0x37c] ;  /* 0x0000df00ff017b82 */ /* 0x000fe20000000800 */
[----:B------:R-:W0:Y:S07]  /*0010*/  S2R R3, SR_TID.Y ;  /* 0x0000000000037919 */ /* 0x000e2e0000002200 */
[----:B------:R-:W1:Y:S01]  /*0020*/  LDC R13, c[0x0][0x360] ;  /* 0x0000d800ff0d7b82 */ /* 0x000e620000000800 */
[----:B------:R-:W1:Y:S07]  /*0030*/  S2R R2, SR_TID.X ;  /* 0x0000000000027919 */ /* 0x000e6e0000002100 */
[----:B------:R-:W0:Y:S08]  /*0040*/  S2UR UR5, SR_CTAID.Y ;  /* 0x00000000000579c3 */ /* 0x000e300000002600 */
[----:B------:R-:W0:Y:S08]  /*0050*/  LDC R0, c[0x0][0x364] ;  /* 0x0000d900ff007b82 */ /* 0x000e300000000800 */
[----:B------:R-:W1:Y:S08]  /*0060*/  S2UR UR4, SR_CTAID.X ;  /* 0x00000000000479c3 */ /* 0x000e700000002500 */
[----:B------:R-:W2:Y:S01]  /*0070*/  LDC.64 R6, c[0x0][0x390] ;  /* 0x0000e400ff067b82 */ /* 0x000ea20000000a00 */
[----:B0-----:R-:W-:-:S02]  /*0080*/  IMAD R0, R0, UR5, R3 ;  /* 0x0000000500007c24 */ /* 0x001fc4000f8e0203 */
[----:B-1----:R-:W-:-:S03]  /*0090*/  IMAD R13, R13, UR4, R2 ;  /* 0x000000040d0d7c24 */ /* 0x002fc6000f8e0202 */
[----:B--2---:R-:W-:-:S04]  /*00a0*/  ISETP.GE.AND P0, PT, R0, R7, PT ;  /* 0x000000070000720c */ /* 0x004fc80003f06270 */
[----:B------:R-:W-:-:S13]  /*00b0*/  ISETP.GE.OR P0, PT, R13, R6, P0 ;  /* 0x000000060d00720c */ /* 0x000fda0000706670 */
[----:B------:R-:W-:Y:S05]  /*00c0*/  @P0 EXIT ;  /* 0x000000000000094d */ /* 0x000fea0003800000 */
[----:B------:R-:W0:Y:S01]  /*00d0*/  LDC.64 R10, c[0x0][0x380] ;  /* 0x0000e000ff0a7b82 */ /* 0x000e220000000a00 */
[----:B------:R-:W1:Y:S01]  /*00e0*/  LDCU.64 UR4, c[0x0][0x358] ;  /* 0x00006b00ff0477ac */ /* 0x000e620008000a00 */
[----:B------:R-:W-:-:S06]  /*00f0*/  IMAD R15, R0, R6, R13 ;  /* 0x00000006000f7224 */ /* 0x000fcc00078e020d */
[----:B------:R-:W2:Y:S01]  /*0100*/  LDC.64 R2, c[0x0][0x388] ;  /* 0x0000e200ff027b82 */ /* 0x000ea20000000a00 */
[----:B0-----:R-:W-:-:S05]  /*0110*/  IMAD.WIDE R4, R15, 0x4, R10 ;  /* 0x000000040f047825 */ /* 0x001fca00078e020a */
[----:B-1----:R-:W3:Y:S01]  /*0120*/  LDG.E R9, desc[UR4][R4.64] ;  /* 0x0000000404097981 */ /* 0x002ee2000c1e1900 */
[----:B------:R-:W-:Y:S01]  /*0130*/  BSSY.RECONVERGENT B0, `(.L_x_0) ;  /* 0x000001c000007945 */ /* 0x000fe20003800200 */
[----:B--2---:R-:W-:Y:S01]  /*0140*/  IMAD.WIDE R2, R15, 0x4, R2 ;  /* 0x000000040f027825 */ /* 0x004fe200078e0202 */
[----:B---3--:R-:W-:-:S13]  /*0150*/  FSETP.GT.AND P0, PT, R9, RZ, PT ;  /* 0x000000ff0900720b */ /* 0x008fda0003f04000 */
[----:B------:R-:W-:Y:S05]  /*0160*/  @!P0 BRA `(.L_x_1) ;  /* 0x0000000000608947 */ /* 0x000fea0003800000 */
[----:B------:R-:W-:Y:S02]  /*0170*/  ISETP.NE.AND P2, PT, R0, RZ, PT ;  /* 0x000000ff0000720c */ /* 0x000fe40003f45270 */
[----:B------:R-:W-:Y:S02]  /*0180*/  ISETP.GE.AND P0, PT, R13, 0x1, PT ;  /* 0x000000010d00780c */ /* 0x000fe40003f06270 */
[----:B------:R-:W-:Y:S02]  /*0190*/  IADD3 R8, PT, PT, R6, -0x1, RZ ;  /* 0xffffffff06087810 */ /* 0x000fe40007ffe0ff */
[----:B------:R-:W-:Y:S02]  /*01a0*/  IADD3 R7, PT, PT, R7, -0x1, RZ ;  /* 0xffffffff07077810 */ /* 0x000fe40007ffe0ff */
[----:B------:R-:W-:Y:S02]  /*01b0*/  ISETP.GE.AND P1, PT, R13, R8, PT ;  /* 0x000000080d00720c */ /* 0x000fe40003f26270 */
[----:B------:R-:W-:-:S03]  /*01c0*/  ISETP.GE.U32.AND P3, PT, R0, R7, PT ;  /* 0x000000070000720c */ /* 0x000fc60003f66070 */
[----:B------:R-:W-:Y:S01]  /*01d0*/  @P2 IADD3 R15, PT, PT, R15, -R6, RZ ;  /* 0x800000060f0f2210 */ /* 0x000fe20007ffe0ff */
[----:B------:R-:W0:Y:S01]  /*01e0*/  @P2 LDC R14, c[0x0][0x398] ;  /* 0x0000e600ff0e2b82 */ /* 0x000e220000000800 */
[----:B------:R-:W2:Y:S03]  /*01f0*/  @P0 LDG.E R0, desc[UR4][R4.64+-0x4] ;  /* 0xfffffc0404000981 */ /* 0x000ea6000c1e1900 */
[----:B------:R-:W-:-:S03]  /*0200*/  @P2 IMAD.WIDE R10, R15, 0x4, R10 ;  /* 0x000000040f0a2825 */ /* 0x000fc600078e020a */
[----:B------:R-:W3:Y:S01]  /*0210*/  @!P1 LDG.E R13, desc[UR4][R4.64+0x4] ;  /* 0x00000404040d9981 */ /* 0x000ee2000c1e1900 */
[----:B------:R-:W2:Y:S01]  /*0220*/  @P0 LDC R15, c[0x0][0x398] ;  /* 0x0000e600ff0f0b82 */ /* 0x000ea20000000800 */
[----:B------:R-:W-:Y:S02]  /*0230*/  @!P3 IMAD.WIDE R6, R6, 0x4, R4 ;  /* 0x000000040606b825 */ /* 0x000fe400078e0204 */
[----:B------:R-:W0:Y:S04]  /*0240*/  @P2 LDG.E R11, desc[UR4][R10.64] ;  /* 0x000000040a0b2981 */ /* 0x000e28000c1e1900 */
[----:B------:R-:W4:Y:S01]  /*0250*/  @!P3 LDG.E R7, desc[UR4][R6.64] ;  /* 0x000000040607b981 */ /* 0x000f22000c1e1900 */
[----:B------:R-:W3:Y:S01]  /*0260*/  @!P1 LDC R12, c[0x0][0x398] ;  /* 0x0000e600ff0c9b82 */ /* 0x000ee20000000800 */
[----:B------:R-:W-:-:S07]  /*0270*/  HFMA2 R8, -RZ, RZ, 0, 0 ;  /* 0x00000000ff087431 */ /* 0x000fce00000001ff */
[----:B------:R-:W4:Y:S01]  /*0280*/  @!P3 LDC R16, c[0x0][0x398] ;  /* 0x0000e600ff10bb82 */ /* 0x000f220000000800 */
[----:B--2---:R-:W-:-:S04]  /*0290*/  @P0 FFMA R8, R0, R15, RZ ;  /* 0x0000000f00080223 */ /* 0x004fc800000000ff */
[----:B---3--:R-:W-:-:S04]  /*02a0*/  @!P1 FFMA R8, R13, R12, R8 ;  /* 0x0000000c0d089223 */ /* 0x008fc80000000008 */
[----:B0-----:R-:W-:-:S04]  /*02b0*/  @P2 FFMA R8, R11, R14, R8 ;  /* 0x0000000e0b082223 */ /* 0x001fc80000000008 */
[----:B----4-:R-:W-:-:S04]  /*02c0*/  @!P3 FFMA R8, R7, R16, R8 ;  /* 0x000000100708b223 */ /* 0x010fc80000000008 */
[----:B------:R-:W-:-:S05]  /*02d0*/  FADD R9, R9, R8 ;  /* 0x0000000809097221 */ /* 0x000fca0000000000 */
[----:B------:R-:W-:-:S07]  /*02e0*/  FMNMX R9, R9, 1, PT ;  /* 0x3f80000009097809 */ /* 0x000fce0003800000 */
.L_x_1:
[----:B------:R-:W-:Y:S05]  /*02f0*/  BSYNC.RECONVERGENT B0 ;  /* 0x0000000000007941 */ /* 0x000fea0003800200 */
.L_x_0:
[----:B------:R-:W-:Y:S01]  /*0300*/  STG.E desc[UR4][R2.64], R9 ;  /* 0x0000000902007986 */ /* 0x000fe2000c101904 */
[----:B------:R-:W-:Y:S05]  /*0310*/  EXIT ;  /* 0x000000000000794d */ /* 0x000fea0003800000 */
.L_x_2:
[----:B------:R-:W-:-:S00]  /*0320*/  BRA `(.L_x_2) ;  /* 0xfffffffc00fc7947 */ /* 0x000fc0000383ffff */
[----:B------:R-:W-:-:S00]  /*0330*/  NOP ;  /* 0x0000000000007918 */ /* 0x000fc00000000000 */
        /* <DEDUP_REMOVED lines=12> */
.L_x_3:


//--------------------- .nv.shared.reserved.0     --------------------------
	.section	.nv.shared.reserved.0,"aw",@nobits
	.weak		__nv_reservedSMEM_offset_0_alias
	.size		__nv_reservedSMEM_offset_0_alias, 0, 64
	.other		__nv_reservedSMEM_offset_0_alias,@"STO_CUDA_RESERVED_SHARED STV_DEFAULT"
__nv_reservedSMEM_offset_0_alias:
	.zero		0
	.zero		64


//--------------------- .nv.constant0._Z21smokeDispersionKernelPfS_iif --------------------------
	.section	.nv.constant0._Z21smokeDispersionKernelPfS_iif,"a",@progbits
	.sectionflags	@""
	.align	4
.nv.constant0._Z21smokeDispersionKernelPfS_iif:
	.zero		924


//--------------------- SYMBOLS --------------------------

	.type		.nv.reservedSmem.offset0,@object
	.size		.nv.reservedSmem.offset0,0x4
